//
// Generated by NVIDIA NVVM Compiler
//
// Compiler Build ID: CL-36424714
// Cuda compilation tools, release 13.0, V13.0.88
// Based on NVVM 20.0.0
//

.version 9.0
.target sm_100
.address_size 64

	// .globl	_Z12scale_kernelPfif
.global .align 4 .b8 precalc_xorwow_matrix[102400];
.global .align 4 .b8 precalc_xorwow_offset_matrix[102400];
.global .align 4 .b8 mrg32k3aM1[2304];
.global .align 4 .b8 mrg32k3aM2[2304];
.global .align 4 .b8 mrg32k3aM1SubSeq[2016];
.global .align 4 .b8 mrg32k3aM2SubSeq[2016];
.global .align 4 .b8 mrg32k3aM1Seq[2304];
.global .align 4 .b8 mrg32k3aM2Seq[2304];
.const .align 8 .b8 __cr_lgamma_table[72];

.visible .entry _Z12scale_kernelPfif(
	.param .u64 .ptr .align 1 _Z12scale_kernelPfif_param_0,
	.param .u32 _Z12scale_kernelPfif_param_1,
	.param .f32 _Z12scale_kernelPfif_param_2
)
{
	.reg .pred 	%p<2>;
	.reg .b32 	%r<6>;
	.reg .b32 	%f<4>;
	.reg .b64 	%rd<5>;

	ld.param.u64 	%rd1, [_Z12scale_kernelPfif_param_0];
	ld.param.u32 	%r2, [_Z12scale_kernelPfif_param_1];
	ld.param.f32 	%f1, [_Z12scale_kernelPfif_param_2];
	mov.u32 	%r3, %ctaid.x;
	mov.u32 	%r4, %ntid.x;
	mov.u32 	%r5, %tid.x;
	mad.lo.s32 	%r1, %r3, %r4, %r5;
	setp.ge.s32 	%p1, %r1, %r2;
	@%p1 bra 	$L__BB0_2;
	cvta.to.global.u64 	%rd2, %rd1;
	mul.wide.s32 	%rd3, %r1, 4;
	add.s64 	%rd4, %rd2, %rd3;
	ld.global.f32 	%f2, [%rd4];
	mul.f32 	%f3, %f1, %f2;
	st.global.f32 	[%rd4], %f3;
$L__BB0_2:
	ret;

}


// ===== COMPILED SASS (sm_100) =====

	.target	sm_100

	.elftype	@"ET_EXEC"


//--------------------- .note.nv.tkinfo           --------------------------
	.section	.note.nv.tkinfo,"",@"SHT_NOTE"
	.sectionflags	@"SHF_NOTE_NV_TKINFO"
	.tkinfo
        /*0018*/ 	.word	0x00000002
        /*0030*/ 	.string	""
        /*0030*/ 	.string	"ptxas"
        /*0030*/ 	.string	"Cuda compilation tools, release 13.0, V13.0.88"
        /*0030*/ 	.string	"Build cuda_13.0.r13.0/compiler.36424714_0"
        /*0030*/ 	.string	"-arch sm_100 -m 64 "



//--------------------- .note.nv.cuinfo           --------------------------
	.section	.note.nv.cuinfo,"",@"SHT_NOTE"
	.sectionflags	@"SHF_NOTE_NV_CUINFO"
        /*0018*/ 	.short	0x0002
        /*001a*/ 	.short	0x0064
        /*001c*/ 	.short	0x0082
	.zero		2


//--------------------- .nv.info                  --------------------------
	.section	.nv.info,"",@"SHT_CUDA_INFO"
	.align	4


	//----- nvinfo : EIATTR_REGCOUNT
	.align		4
        /*0000*/ 	.byte	0x04, 0x2f
        /*0002*/ 	.short	(.L_10 - .L_9)
	.align		4
.L_9:
        /*0004*/ 	.word	index@(_Z12scale_kernelPfif)
        /*0008*/ 	.word	0x00000008


	//----- nvinfo : EIATTR_FRAME_SIZE
	.align		4
.L_10:
        /*000c*/ 	.byte	0x04, 0x11
        /*000e*/ 	.short	(.L_12 - .L_11)
	.align		4
.L_11:
        /*0010*/ 	.word	index@(_Z12scale_kernelPfif)
        /*0014*/ 	.word	0x00000000


	//----- nvinfo : EIATTR_MIN_STACK_SIZE
	.align		4
.L_12:
        /*0018*/ 	.byte	0x04, 0x12
        /*001a*/ 	.short	(.L_14 - .L_13)
	.align		4
.L_13:
        /*001c*/ 	.word	index@(_Z12scale_kernelPfif)
        /*0020*/ 	.word	0x00000000
.L_14:


//--------------------- .nv.compat                --------------------------
	.section	.nv.compat,"",@"SHT_CUDA_COMPAT_INFO"
	.align	4
        /*0000*/ 	.byte	0x02, 0x09, 0x00, 0x00, 0x02, 0x02, 0x01, 0x00, 0x02, 0x05, 0x05, 0x00, 0x03, 0x07, 0x01, 0x01
        /*0010*/ 	.byte	0x02, 0x03, 0x00, 0x00, 0x02, 0x06, 0x01, 0x00, 0x04, 0x0b, 0x08, 0x00, 0x09, 0x00, 0x00, 0x00
        /*0020*/ 	.byte	0x00, 0x00, 0x00, 0x00


//--------------------- .nv.info._Z12scale_kernelPfif --------------------------
	.section	.nv.info._Z12scale_kernelPfif,"",@"SHT_CUDA_INFO"
	.sectionflags	@""
	.align	4


	//----- nvinfo : EIATTR_CUDA_API_VERSION
	.align		4
        /*0000*/ 	.byte	0x04, 0x37
        /*0002*/ 	.short	(.L_16 - .L_15)
.L_15:
        /*0004*/ 	.word	0x00000082


	//----- nvinfo : EIATTR_KPARAM_INFO
	.align		4
.L_16:
        /*0008*/ 	.byte	0x04, 0x17
        /*000a*/ 	.short	(.L_18 - .L_17)
.L_17:
        /*000c*/ 	.word	0x00000000
        /*0010*/ 	.short	0x0002
        /*0012*/ 	.short	0x000c
        /*0014*/ 	.byte	0x00, 0xf0, 0x11, 0x00


	//----- nvinfo : EIATTR_KPARAM_INFO
	.align		4
.L_18:
        /*0018*/ 	.byte	0x04, 0x17
        /*001a*/ 	.short	(.L_20 - .L_19)
.L_19:
        /*001c*/ 	.word	0x00000000
        /*0020*/ 	.short	0x0001
        /*0022*/ 	.short	0x0008
        /*0024*/ 	.byte	0x00, 0xf0, 0x11, 0x00


	//----- nvinfo : EIATTR_KPARAM_INFO
	.align		4
.L_20:
        /*0028*/ 	.byte	0x04, 0x17
        /*002a*/ 	.short	(.L_22 - .L_21)
.L_21:
        /*002c*/ 	.word	0x00000000
        /*0030*/ 	.short	0x0000
        /*0032*/ 	.short	0x0000
        /*0034*/ 	.byte	0x00, 0xf5, 0x21, 0x00


	//----- nvinfo : EIATTR_SPARSE_MMA_MASK
	.align		4
.L_22:
        /*0038*/ 	.byte	0x03, 0x50
        /*003a*/ 	.short	0x0000


	//----- nvinfo : EIATTR_MAXREG_COUNT
	.align		4
        /*003c*/ 	.byte	0x03, 0x1b
        /*003e*/ 	.short	0x00ff


	//----- nvinfo : EIATTR_MERCURY_ISA_VERSION
	.align		4
        /*0040*/ 	.byte	0x03, 0x5f
        /*0042*/ 	.short	0x0101


	//----- nvinfo : EIATTR_VRC_CTA_INIT_COUNT
	.align		4
        /*0044*/ 	.byte	0x02, 0x4a
	.zero		1
	.zero		1


	//----- nvinfo : EIATTR_EXIT_INSTR_OFFSETS
	.align		4
        /*0048*/ 	.byte	0x04, 0x1c
        /*004a*/ 	.short	(.L_24 - .L_23)


	//   ....[0]....
.L_23:
        /*004c*/ 	.word	0x00000070


	//   ....[1]....
        /*0050*/ 	.word	0x000000f0


	//----- nvinfo : EIATTR_CBANK_PARAM_SIZE
	.align		4
.L_24:
        /*0054*/ 	.byte	0x03, 0x19
        /*0056*/ 	.short	0x0010


	//----- nvinfo : EIATTR_PARAM_CBANK
	.align		4
        /*0058*/ 	.byte	0x04, 0x0a
        /*005a*/ 	.short	(.L_26 - .L_25)
	.align		4
.L_25:
        /*005c*/ 	.word	index@(.nv.constant0._Z12scale_kernelPfif)
        /*0060*/ 	.short	0x0380
        /*0062*/ 	.short	0x0010


	//----- nvinfo : EIATTR_SW_WAR
	.align		4
.L_26:
        /*0064*/ 	.byte	0x04, 0x36
        /*0066*/ 	.short	(.L_28 - .L_27)
.L_27:
        /*0068*/ 	.word	0x00000008
.L_28:


//--------------------- .nv.callgraph             --------------------------
	.section	.nv.callgraph,"",@"SHT_CUDA_CALLGRAPH"
	.align	4
	.sectionentsize	8
	.align		4
        /*0000*/ 	.word	0x00000000
	.align		4
        /*0004*/ 	.word	0xffffffff
	.align		4
        /*0008*/ 	.word	0x00000000
	.align		4
        /*000c*/ 	.word	0xfffffffe
	.align		4
        /*0010*/ 	.word	0x00000000
	.align		4
        /*0014*/ 	.word	0xfffffffd
	.align		4
        /*0018*/ 	.word	0x00000000
	.align		4
        /*001c*/ 	.word	0xfffffffc


//--------------------- .nv.constant4             --------------------------
	.section	.nv.constant4,"a",@progbits
	.align	8
	.align		8
.nv.constant4:
        /*0000*/ 	.dword	precalc_xorwow_matrix
	.align		8
        /*0008*/ 	.dword	precalc_xorwow_offset_matrix
	.align		8
        /*0010*/ 	.dword	mrg32k3aM1
	.align		8
        /*0018*/ 	.dword	mrg32k3aM2
	.align		8
        /*0020*/ 	.dword	mrg32k3aM1SubSeq
	.align		8
        /*0028*/ 	.dword	mrg32k3aM2SubSeq
	.align		8
        /*0030*/ 	.dword	mrg32k3aM1Seq
	.align		8
        /*0038*/ 	.dword	mrg32k3aM2Seq


//--------------------- .nv.constant3             --------------------------
	.section	.nv.constant3,"a",@progbits
	.align	8
.nv.constant3:
	.type		__cr_lgamma_table,@object
	.size		__cr_lgamma_table,(.L_8 - __cr_lgamma_table)
__cr_lgamma_table:
        /*0000*/ 	.byte	0x00, 0x00, 0x00, 0x00, 0x00, 0x00, 0x00, 0x00, 0x00, 0x00, 0x00, 0x00, 0x00, 0x00, 0x00, 0x00
        /*0010*/ 	.byte	0xef, 0x39, 0xfa, 0xfe, 0x42, 0x2e, 0xe6, 0x3f, 0x02, 0x20, 0x2a, 0xfa, 0x0b, 0xab, 0xfc, 0x3f
        /*0020*/ 	.byte	0xf9, 0x2c, 0x92, 0x7c, 0xa7, 0x6c, 0x09, 0x40, 0xc9, 0x79, 0x44, 0x3c, 0x64, 0x26, 0x13, 0x40
        /*0030*/ 	.byte	0xca, 0x01, 0xcf, 0x3a, 0x27, 0x51, 0x1a, 0x40, 0x30, 0xcc, 0x2d, 0xf3, 0xe1, 0x0c, 0x21, 0x40
        /*0040*/ 	.byte	0x0d, 0xb7, 0xfc, 0x82, 0x8e, 0x35, 0x25, 0x40
.L_8:


//--------------------- .text._Z12scale_kernelPfif --------------------------
	.section	.text._Z12scale_kernelPfif,"ax",@progbits
	.align	128
        .global         _Z12scale_kernelPfif
        .type           _Z12scale_kernelPfif,@function
        .size           _Z12scale_kernelPfif,(.L_x_1 - _Z12scale_kernelPfif)
        .other          _Z12scale_kernelPfif,@"STO_CUDA_ENTRY STV_DEFAULT"
_Z12scale_kernelPfif:
.text._Z12scale_kernelPfif:
[----:B------:R-:W-:Y:S01]  /*0000*/  LDC R1, c[0x0][0x37c] ;  /* 0x0000df00ff017b82 */ /* 0x000fe20000000800 */
[----:B------:R-:W0:Y:S07]  /*0010*/  S2R R0, SR_TID.X ;  /* 0x0000000000007919 */ /* 0x000e2e0000002100 */
[----:B------:R-:W0:Y:S01]  /*0020*/  S2UR UR4, SR_CTAID.X ;  /* 0x00000000000479c3 */ /* 0x000e220000002500 */
[----:B------:R-:W1:Y:S07]  /*0030*/  LDCU UR5, c[0x0][0x388] ;  /* 0x00007100ff0577ac */ /* 0x000e6e0008000800 */
[----:B------:R-:W0:Y:S02]  /*0040*/  LDC R5, c[0x0][0x360] ;  /* 0x0000d800ff057b82 */ /* 0x000e240000000800 */
[----:B0-----:R-:W-:-:S05]  /*0050*/  IMAD R5, R5, UR4, R0 ;  /* 0x0000000405057c24 */ /* 0x001fca000f8e0200 */
[----:B-1----:R-:W-:-:S13]  /*0060*/  ISETP.GE.AND P0, PT, R5, UR5, PT ;  /* 0x0000000505007c0c */ /* 0x002fda000bf06270 */
[----:B------:R-:W-:Y:S05]  /*0070*/  @P0 EXIT ;  /* 0x000000000000094d */ /* 0x000fea0003800000 */
[----:B------:R-:W0:Y:S01]  /*0080*/  LDC.64 R2, c[0x0][0x380] ;  /* 0x0000e000ff027b82 */ /* 0x000e220000000a00 */
[----:B------:R-:W1:Y:S01]  /*0090*/  LDCU.64 UR4, c[0x0][0x358] ;  /* 0x00006b00ff0477ac */ /* 0x000e620008000a00 */
[----:B------:R-:W2:Y:S01]  /*00a0*/  LDCU UR6, c[0x0][0x38c] ;  /* 0x00007180ff0677ac */ /* 0x000ea20008000800 */
[----:B0-----:R-:W-:-:S05]  /*00b0*/  IMAD.WIDE R2, R5, 0x4, R2 ;  /* 0x0000000405027825 */ /* 0x001fca00078e0202 */
[----:B-1----:R-:W2:Y:S02]  /*00c0*/  LDG.E R0, desc[UR4][R2.64] ;  /* 0x0000000402007981 */ /* 0x002ea4000c1e1900 */
[----:B--2---:R-:W-:-:S05]  /*00d0*/  FMUL R5, R0, UR6 ;  /* 0x0000000600057c20 */ /* 0x004fca0008400000 */
[----:B------:R-:W-:Y:S01]  /*00e0*/  STG.E desc[UR4][R2.64], R5 ;  /* 0x0000000502007986 */ /* 0x000fe2000c101904 */
[----:B------:R-:W-:Y:S05]  /*00f0*/  EXIT ;  /* 0x000000000000794d */ /* 0x000fea0003800000 */
.L_x_0:
[----:B------:R-:W-:-:S00]  /*0100*/  BRA `(.L_x_0) ;  /* 0xfffffffc00fc7947 */ /* 0x000fc0000383ffff */
[----:B------:R-:W-:-:S00]  /*0110*/  NOP ;  /* 0x0000000000007918 */ /* 0x000fc00000000000 */
        /* <DEDUP_REMOVED lines=14> */
.L_x_1:


//--------------------- .nv.global.init           --------------------------
	.section	.nv.global.init,"aw",@progbits
	.align	4
.nv.global.init:
	.type		mrg32k3aM1SubSeq,@object
	.size		mrg32k3aM1SubSeq,(mrg32k3aM2SubSeq - mrg32k3aM1SubSeq)
mrg32k3aM1SubSeq:
        /*0000*/ 	.byte	0x0b, 0xcc, 0xee, 0x04, 0x73, 0x29, 0x8b, 0x6f, 0xf6, 0x53, 0x03, 0xf6, 0x23, 0xf6, 0xea, 0xda
        /* <DEDUP_REMOVED lines=125> */
	.type		mrg32k3aM2SubSeq,@object
	.size		mrg32k3aM2SubSeq,(mrg32k3aM1 - mrg32k3aM2SubSeq)
mrg32k3aM2SubSeq:
        /* <DEDUP_REMOVED lines=126> */
	.type		mrg32k3aM1,@object
	.size		mrg32k3aM1,(mrg32k3aM1Seq - mrg32k3aM1)
mrg32k3aM1:
        /* <DEDUP_REMOVED lines=144> */
	.type		mrg32k3aM1Seq,@object
	.size		mrg32k3aM1Seq,(mrg32k3aM2 - mrg32k3aM1Seq)
mrg32k3aM1Seq:
        /* <DEDUP_REMOVED lines=144> */
	.type		mrg32k3aM2,@object
	.size		mrg32k3aM2,(mrg32k3aM2Seq - mrg32k3aM2)
mrg32k3aM2:
        /* <DEDUP_REMOVED lines=144> */
	.type		mrg32k3aM2Seq,@object
	.size		mrg32k3aM2Seq,(precalc_xorwow_matrix - mrg32k3aM2Seq)
mrg32k3aM2Seq:
        /* <DEDUP_REMOVED lines=144> */
	.type		precalc_xorwow_matrix,@object
	.size		precalc_xorwow_matrix,(precalc_xorwow_offset_matrix - precalc_xorwow_matrix)
precalc_xorwow_matrix:
        /* <DEDUP_REMOVED lines=6400> */
	.type		precalc_xorwow_offset_matrix,@object
	.size		precalc_xorwow_offset_matrix,(.L_1 - precalc_xorwow_offset_matrix)
precalc_xorwow_offset_matrix:
        /* <DEDUP_REMOVED lines=6400> */
.L_1:


//--------------------- .nv.shared.reserved.0     --------------------------
	.section	.nv.shared.reserved.0,"aw",@nobits
	.weak		__nv_reservedSMEM_offset_0_alias
	.size		__nv_reservedSMEM_offset_0_alias, 0, 64
	.other		__nv_reservedSMEM_offset_0_alias,@"STO_CUDA_RESERVED_SHARED STV_DEFAULT"
__nv_reservedSMEM_offset_0_alias:
	.zero		0
	.zero		64


//--------------------- .nv.constant0._Z12scale_kernelPfif --------------------------
	.section	.nv.constant0._Z12scale_kernelPfif,"a",@progbits
	.sectionflags	@""
	.align	4
.nv.constant0._Z12scale_kernelPfif:
	.zero		912


//--------------------- SYMBOLS --------------------------

	.type		.nv.reservedSmem.offset0,@object
	.size		.nv.reservedSmem.offset0,0x4
